.version 6.5
.target sm_30
.address_size 64

.visible .entry atom_max_u32(
	.param .u64 input,
	.param .u64 output
)
{
	.reg .u64 	        in_addr;
    .reg .u64 	        out_addr;
    .reg .b32 	        temp1;
    .reg .b32 	        temp2;

	ld.param.u64 	    in_addr, [input];
    ld.param.u64 	    out_addr, [output];

    ld.b32              temp1, [in_addr];
    st.b32              [out_addr], temp1;
    ld.b32              temp2, [in_addr+4];
    atom.max.u32        temp1, [out_addr], temp2;
	ret;
}


// ===== COMPILED SASS (sm_100) =====

	.target	sm_100

	.elftype	@"ET_EXEC"


//--------------------- .note.nv.tkinfo           --------------------------
	.section	.note.nv.tkinfo,"",@"SHT_NOTE"
	.sectionflags	@"SHF_NOTE_NV_TKINFO"
	.tkinfo
        /*0018*/ 	.word	0x00000002
        /*0030*/ 	.string	""
        /*0030*/ 	.string	"ptxas"
        /*0030*/ 	.string	"Cuda compilation tools, release 13.0, V13.0.88"
        /*0030*/ 	.string	"Build cuda_13.0.r13.0/compiler.36424714_0"
        /*0030*/ 	.string	"-arch sm_100 "



//--------------------- .note.nv.cuinfo           --------------------------
	.section	.note.nv.cuinfo,"",@"SHT_NOTE"
	.sectionflags	@"SHF_NOTE_NV_CUINFO"
        /*0018*/ 	.short	0x0002
        /*001a*/ 	.short	0x001e
        /*001c*/ 	.short	0x0082
	.zero		2


//--------------------- .nv.info                  --------------------------
	.section	.nv.info,"",@"SHT_CUDA_INFO"
	.align	4


	//----- nvinfo : EIATTR_REGCOUNT
	.align		4
        /*0000*/ 	.byte	0x04, 0x2f
        /*0002*/ 	.short	(.L_1 - .L_0)
	.align		4
.L_0:
        /*0004*/ 	.word	index@(atom_max_u32)
        /*0008*/ 	.word	0x0000000c


	//----- nvinfo : EIATTR_FRAME_SIZE
	.align		4
.L_1:
        /*000c*/ 	.byte	0x04, 0x11
        /*000e*/ 	.short	(.L_3 - .L_2)
	.align		4
.L_2:
        /*0010*/ 	.word	index@(atom_max_u32)
        /*0014*/ 	.word	0x00000000


	//----- nvinfo : EIATTR_MIN_STACK_SIZE
	.align		4
.L_3:
        /*0018*/ 	.byte	0x04, 0x12
        /*001a*/ 	.short	(.L_5 - .L_4)
	.align		4
.L_4:
        /*001c*/ 	.word	index@(atom_max_u32)
        /*0020*/ 	.word	0x00000000
.L_5:


//--------------------- .nv.compat                --------------------------
	.section	.nv.compat,"",@"SHT_CUDA_COMPAT_INFO"
	.align	4
        /*0000*/ 	.byte	0x02, 0x09, 0x00, 0x00, 0x02, 0x02, 0x01, 0x00, 0x02, 0x05, 0x05, 0x00, 0x03, 0x07, 0x01, 0x01
        /*0010*/ 	.byte	0x02, 0x03, 0x00, 0x00, 0x02, 0x06, 0x01, 0x00, 0x04, 0x0b, 0x08, 0x00, 0x09, 0x00, 0x00, 0x00
        /*0020*/ 	.byte	0x00, 0x00, 0x00, 0x00


//--------------------- .nv.info.atom_max_u32     --------------------------
	.section	.nv.info.atom_max_u32,"",@"SHT_CUDA_INFO"
	.sectionflags	@""
	.align	4


	//----- nvinfo : EIATTR_CUDA_API_VERSION
	.align		4
        /*0000*/ 	.byte	0x04, 0x37
        /*0002*/ 	.short	(.L_7 - .L_6)
.L_6:
        /*0004*/ 	.word	0x00000082


	//----- nvinfo : EIATTR_KPARAM_INFO
	.align		4
.L_7:
        /*0008*/ 	.byte	0x04, 0x17
        /*000a*/ 	.short	(.L_9 - .L_8)
.L_8:
        /*000c*/ 	.word	0x00000000
        /*0010*/ 	.short	0x0001
        /*0012*/ 	.short	0x0008
        /*0014*/ 	.byte	0x00, 0xf0, 0x21, 0x00


	//----- nvinfo : EIATTR_KPARAM_INFO
	.align		4
.L_9:
        /*0018*/ 	.byte	0x04, 0x17
        /*001a*/ 	.short	(.L_11 - .L_10)
.L_10:
        /*001c*/ 	.word	0x00000000
        /*0020*/ 	.short	0x0000
        /*0022*/ 	.short	0x0000
        /*0024*/ 	.byte	0x00, 0xf0, 0x21, 0x00


	//----- nvinfo : EIATTR_SPARSE_MMA_MASK
	.align		4
.L_11:
        /*0028*/ 	.byte	0x03, 0x50
        /*002a*/ 	.short	0x0000


	//----- nvinfo : EIATTR_MAXREG_COUNT
	.align		4
        /*002c*/ 	.byte	0x03, 0x1b
        /*002e*/ 	.short	0x00ff


	//----- nvinfo : EIATTR_MERCURY_ISA_VERSION
	.align		4
        /*0030*/ 	.byte	0x03, 0x5f
        /*0032*/ 	.short	0x0101


	//----- nvinfo : EIATTR_INT_WARP_WIDE_INSTR_OFFSETS
	.align		4
        /*0034*/ 	.byte	0x04, 0x31
        /*0036*/ 	.short	(.L_13 - .L_12)


	//   ....[0]....
.L_12:
        /*0038*/ 	.word	0x00000080


	//   ....[1]....
        /*003c*/ 	.word	0x000000b0


	//----- nvinfo : EIATTR_VRC_CTA_INIT_COUNT
	.align		4
.L_13:
        /*0040*/ 	.byte	0x02, 0x4a
	.zero		1
	.zero		1


	//----- nvinfo : EIATTR_EXIT_INSTR_OFFSETS
	.align		4
        /*0044*/ 	.byte	0x04, 0x1c
        /*0046*/ 	.short	(.L_15 - .L_14)


	//   ....[0]....
.L_14:
        /*0048*/ 	.word	0x000000e0


	//----- nvinfo : EIATTR_CBANK_PARAM_SIZE
	.align		4
.L_15:
        /*004c*/ 	.byte	0x03, 0x19
        /*004e*/ 	.short	0x0010


	//----- nvinfo : EIATTR_PARAM_CBANK
	.align		4
        /*0050*/ 	.byte	0x04, 0x0a
        /*0052*/ 	.short	(.L_17 - .L_16)
	.align		4
.L_16:
        /*0054*/ 	.word	index@(.nv.constant0.atom_max_u32)
        /*0058*/ 	.short	0x0380
        /*005a*/ 	.short	0x0010


	//----- nvinfo : EIATTR_SW_WAR
	.align		4
.L_17:
        /*005c*/ 	.byte	0x04, 0x36
        /*005e*/ 	.short	(.L_19 - .L_18)
.L_18:
        /*0060*/ 	.word	0x00000008
.L_19:


//--------------------- .nv.callgraph             --------------------------
	.section	.nv.callgraph,"",@"SHT_CUDA_CALLGRAPH"
	.align	4
	.sectionentsize	8
	.align		4
        /*0000*/ 	.word	0x00000000
	.align		4
        /*0004*/ 	.word	0xffffffff
	.align		4
        /*0008*/ 	.word	0x00000000
	.align		4
        /*000c*/ 	.word	0xfffffffe
	.align		4
        /*0010*/ 	.word	0x00000000
	.align		4
        /*0014*/ 	.word	0xfffffffd
	.align		4
        /*0018*/ 	.word	0x00000000
	.align		4
        /*001c*/ 	.word	0xfffffffc


//--------------------- .text.atom_max_u32        --------------------------
	.section	.text.atom_max_u32,"ax",@progbits
	.align	128
        .global         atom_max_u32
        .type           atom_max_u32,@function
        .size           atom_max_u32,(.L_x_1 - atom_max_u32)
        .other          atom_max_u32,@"STO_CUDA_ENTRY STV_DEFAULT"
atom_max_u32:
.text.atom_max_u32:
[----:B------:R-:W-:Y:S08]  /*0000*/  LDC R1, c[0x0][0x37c] ;  /* 0x0000df00ff017b82 */ /* 0x000ff00000000800 */
[----:B------:R-:W0:Y:S01]  /*0010*/  LDC.64 R2, c[0x0][0x380] ;  /* 0x0000e000ff027b82 */ /* 0x000e220000000a00 */
[----:B------:R-:W0:Y:S02]  /*0020*/  LDCU.64 UR6, c[0x0][0x358] ;  /* 0x00006b00ff0677ac */ /* 0x000e240008000a00 */
[----:B0-----:R-:W2:Y:S05]  /*0030*/  LD.E R7, desc[UR6][R2.64] ;  /* 0x0000000602077980 */ /* 0x001eaa000c101900 */
[----:B------:R-:W2:Y:S01]  /*0040*/  LDC.64 R4, c[0x0][0x388] ;  /* 0x0000e200ff047b82 */ /* 0x000ea20000000a00 */
[----:B------:R-:W0:Y:S01]  /*0050*/  S2R R6, SR_LANEID ;  /* 0x0000000000067919 */ /* 0x000e220000000000 */
[----:B--2---:R-:W-:Y:S04]  /*0060*/  ST.E desc[UR6][R4.64], R7 ;  /* 0x0000000704007985 */ /* 0x004fe8000c101906 */
[----:B------:R-:W2:Y:S01]  /*0070*/  LD.E R0, desc[UR6][R2.64+0x4] ;  /* 0x0000040602007980 */ /* 0x000ea2000c101900 */
[----:B------:R-:W-:-:S02]  /*0080*/  VOTEU.ANY UR4, UPT, PT ;  /* 0x0000000000047886 */ /* 0x000fc400038e0100 */
[----:B------:R-:W-:-:S06]  /*0090*/  UFLO.U32 UR4, UR4 ;  /* 0x00000004000472bd */ /* 0x000fcc00080e0000 */
[----:B0-----:R-:W-:Y:S02]  /*00a0*/  ISETP.EQ.U32.AND P0, PT, R6, UR4, PT ;  /* 0x0000000406007c0c */ /* 0x001fe4000bf02070 */
[----:B--2---:R-:W-:-:S13]  /*00b0*/  CREDUX.MAX UR5, R0 ;  /* 0x00000000000572cc */ /* 0x004fda0000000000 */
[----:B------:R-:W-:-:S05]  /*00c0*/  IMAD.U32 R9, RZ, RZ, UR5 ;  /* 0x00000005ff097e24 */ /* 0x000fca000f8e00ff */
[----:B------:R-:W-:Y:S01]  /*00d0*/  @P0 ATOM.E.MAX.STRONG.GPU PT, RZ, desc[UR6][R4.64], R9 ;  /* 0x8000000904ff098a */ /* 0x000fe200091ef106 */
[----:B------:R-:W-:Y:S05]  /*00e0*/  EXIT ;  /* 0x000000000000794d */ /* 0x000fea0003800000 */
.L_x_0:
[----:B------:R-:W-:-:S00]  /*00f0*/  BRA `(.L_x_0) ;  /* 0xfffffffc00fc7947 */ /* 0x000fc0000383ffff */
[----:B------:R-:W-:-:S00]  /*0100*/  NOP ;  /* 0x0000000000007918 */ /* 0x000fc00000000000 */
[----:B------:R-:W-:-:S00]  /*0110*/  NOP ;  /* 0x0000000000007918 */ /* 0x000fc00000000000 */
[----:B------:R-:W-:-:S00]  /*0120*/  NOP ;  /* 0x0000000000007918 */ /* 0x000fc00000000000 */
[----:B------:R-:W-:-:S00]  /*0130*/  NOP ;  /* 0x0000000000007918 */ /* 0x000fc00000000000 */
[----:B------:R-:W-:-:S00]  /*0140*/  NOP ;  /* 0x0000000000007918 */ /* 0x000fc00000000000 */
[----:B------:R-:W-:-:S00]  /*0150*/  NOP ;  /* 0x0000000000007918 */ /* 0x000fc00000000000 */
[----:B------:R-:W-:-:S00]  /*0160*/  NOP ;  /* 0x0000000000007918 */ /* 0x000fc00000000000 */
[----:B------:R-:W-:-:S00]  /*0170*/  NOP ;  /* 0x0000000000007918 */ /* 0x000fc00000000000 */
.L_x_1:


//--------------------- .nv.shared.reserved.0     --------------------------
	.section	.nv.shared.reserved.0,"aw",@nobits
	.weak		__nv_reservedSMEM_offset_0_alias
	.size		__nv_reservedSMEM_offset_0_alias, 0, 64
	.other		__nv_reservedSMEM_offset_0_alias,@"STO_CUDA_RESERVED_SHARED STV_DEFAULT"
__nv_reservedSMEM_offset_0_alias:
	.zero		0
	.zero		64


//--------------------- .nv.constant0.atom_max_u32 --------------------------
	.section	.nv.constant0.atom_max_u32,"a",@progbits
	.sectionflags	@""
	.align	4
.nv.constant0.atom_max_u32:
	.zero		912


//--------------------- SYMBOLS --------------------------

	.type		.nv.reservedSmem.offset0,@object
	.size		.nv.reservedSmem.offset0,0x4
